//
// Generated by NVIDIA NVVM Compiler
//
// Compiler Build ID: CL-36424714
// Cuda compilation tools, release 13.0, V13.0.88
// Based on NVVM 20.0.0
//

.version 9.0
.target sm_100
.address_size 64

	// .globl	_Z14FindClosestGPUP6float3Pii

.visible .entry _Z14FindClosestGPUP6float3Pii(
	.param .u64 .ptr .align 1 _Z14FindClosestGPUP6float3Pii_param_0,
	.param .u64 .ptr .align 1 _Z14FindClosestGPUP6float3Pii_param_1,
	.param .u32 _Z14FindClosestGPUP6float3Pii_param_2
)
{
	.reg .pred 	%p<26>;
	.reg .b32 	%r<58>;
	.reg .b32 	%f<147>;
	.reg .b64 	%rd<27>;

	ld.param.u64 	%rd12, [_Z14FindClosestGPUP6float3Pii_param_0];
	ld.param.u64 	%rd11, [_Z14FindClosestGPUP6float3Pii_param_1];
	ld.param.u32 	%r31, [_Z14FindClosestGPUP6float3Pii_param_2];
	cvta.to.global.u64 	%rd1, %rd12;
	setp.lt.s32 	%p1, %r31, 2;
	@%p1 bra 	$L__BB0_41;
	mov.u32 	%r32, %tid.x;
	mov.u32 	%r33, %ctaid.x;
	mov.u32 	%r34, %ntid.x;
	mad.lo.s32 	%r1, %r33, %r34, %r32;
	setp.ge.s32 	%p2, %r1, %r31;
	@%p2 bra 	$L__BB0_41;
	mul.wide.s32 	%rd13, %r1, 12;
	add.s64 	%rd14, %rd1, %rd13;
	ld.global.f32 	%f1, [%rd14];
	ld.global.f32 	%f2, [%rd14+4];
	ld.global.f32 	%f3, [%rd14+8];
	setp.lt.s32 	%p3, %r1, 1;
	cvta.to.global.u64 	%rd15, %rd11;
	mul.wide.s32 	%rd16, %r1, 4;
	add.s64 	%rd2, %rd15, %rd16;
	mov.b32 	%r51, 0;
	mov.f32 	%f128, 0f7F7FFFEE;
	@%p3 bra 	$L__BB0_19;
	min.u32 	%r2, %r1, %r31;
	and.b32  	%r3, %r2, 3;
	setp.lt.u32 	%p4, %r2, 4;
	mov.f32 	%f128, 0f7F7FFFEE;
	mov.b32 	%r51, 0;
	@%p4 bra 	$L__BB0_14;
	and.b32  	%r51, %r2, 2147483644;
	mov.f32 	%f128, 0f7F7FFFEE;
	mov.b32 	%r46, 0;
$L__BB0_5:
	mul.wide.u32 	%rd17, %r46, 12;
	add.s64 	%rd3, %rd1, %rd17;
	ld.global.f32 	%f39, [%rd3];
	sub.f32 	%f40, %f1, %f39;
	ld.global.f32 	%f41, [%rd3+4];
	sub.f32 	%f42, %f2, %f41;
	mul.f32 	%f43, %f42, %f42;
	fma.rn.f32 	%f44, %f40, %f40, %f43;
	ld.global.f32 	%f45, [%rd3+8];
	sub.f32 	%f46, %f3, %f45;
	fma.rn.f32 	%f5, %f46, %f46, %f44;
	setp.geu.f32 	%p5, %f5, %f128;
	@%p5 bra 	$L__BB0_7;
	st.global.u32 	[%rd2], %r46;
	mov.f32 	%f128, %f5;
$L__BB0_7:
	ld.global.f32 	%f47, [%rd3+12];
	sub.f32 	%f48, %f1, %f47;
	ld.global.f32 	%f49, [%rd3+16];
	sub.f32 	%f50, %f2, %f49;
	mul.f32 	%f51, %f50, %f50;
	fma.rn.f32 	%f52, %f48, %f48, %f51;
	ld.global.f32 	%f53, [%rd3+20];
	sub.f32 	%f54, %f3, %f53;
	fma.rn.f32 	%f7, %f54, %f54, %f52;
	setp.geu.f32 	%p6, %f7, %f128;
	@%p6 bra 	$L__BB0_9;
	add.s32 	%r39, %r46, 1;
	st.global.u32 	[%rd2], %r39;
	mov.f32 	%f128, %f7;
$L__BB0_9:
	ld.global.f32 	%f55, [%rd3+24];
	sub.f32 	%f56, %f1, %f55;
	ld.global.f32 	%f57, [%rd3+28];
	sub.f32 	%f58, %f2, %f57;
	mul.f32 	%f59, %f58, %f58;
	fma.rn.f32 	%f60, %f56, %f56, %f59;
	ld.global.f32 	%f61, [%rd3+32];
	sub.f32 	%f62, %f3, %f61;
	fma.rn.f32 	%f9, %f62, %f62, %f60;
	setp.geu.f32 	%p7, %f9, %f128;
	@%p7 bra 	$L__BB0_11;
	add.s32 	%r40, %r46, 2;
	st.global.u32 	[%rd2], %r40;
	mov.f32 	%f128, %f9;
$L__BB0_11:
	ld.global.f32 	%f63, [%rd3+36];
	sub.f32 	%f64, %f1, %f63;
	ld.global.f32 	%f65, [%rd3+40];
	sub.f32 	%f66, %f2, %f65;
	mul.f32 	%f67, %f66, %f66;
	fma.rn.f32 	%f68, %f64, %f64, %f67;
	ld.global.f32 	%f69, [%rd3+44];
	sub.f32 	%f70, %f3, %f69;
	fma.rn.f32 	%f11, %f70, %f70, %f68;
	setp.geu.f32 	%p8, %f11, %f128;
	@%p8 bra 	$L__BB0_13;
	add.s32 	%r41, %r46, 3;
	st.global.u32 	[%rd2], %r41;
	mov.f32 	%f128, %f11;
$L__BB0_13:
	add.s32 	%r46, %r46, 4;
	setp.ne.s32 	%p9, %r46, %r51;
	@%p9 bra 	$L__BB0_5;
$L__BB0_14:
	setp.eq.s32 	%p10, %r3, 0;
	@%p10 bra 	$L__BB0_19;
	mul.wide.u32 	%rd18, %r51, 12;
	add.s64 	%rd19, %rd18, %rd1;
	add.s64 	%rd25, %rd19, 4;
	neg.s32 	%r49, %r3;
$L__BB0_16:
	.pragma "nounroll";
	ld.global.f32 	%f71, [%rd25+-4];
	sub.f32 	%f72, %f1, %f71;
	ld.global.f32 	%f73, [%rd25];
	sub.f32 	%f74, %f2, %f73;
	mul.f32 	%f75, %f74, %f74;
	fma.rn.f32 	%f76, %f72, %f72, %f75;
	ld.global.f32 	%f77, [%rd25+4];
	sub.f32 	%f78, %f3, %f77;
	fma.rn.f32 	%f16, %f78, %f78, %f76;
	setp.geu.f32 	%p11, %f16, %f128;
	@%p11 bra 	$L__BB0_18;
	st.global.u32 	[%rd2], %r51;
	mov.f32 	%f128, %f16;
$L__BB0_18:
	add.s32 	%r51, %r51, 1;
	add.s64 	%rd25, %rd25, 12;
	add.s32 	%r49, %r49, 1;
	setp.ne.s32 	%p12, %r49, 0;
	@%p12 bra 	$L__BB0_16;
$L__BB0_19:
	setp.ge.s32 	%p13, %r51, %r31;
	@%p13 bra 	$L__BB0_24;
	setp.eq.s32 	%p14, %r51, %r1;
	@%p14 bra 	$L__BB0_23;
	mul.wide.u32 	%rd20, %r51, 12;
	add.s64 	%rd21, %rd1, %rd20;
	ld.global.f32 	%f79, [%rd21];
	sub.f32 	%f80, %f1, %f79;
	ld.global.f32 	%f81, [%rd21+4];
	sub.f32 	%f82, %f2, %f81;
	mul.f32 	%f83, %f82, %f82;
	fma.rn.f32 	%f84, %f80, %f80, %f83;
	ld.global.f32 	%f85, [%rd21+8];
	sub.f32 	%f86, %f3, %f85;
	fma.rn.f32 	%f19, %f86, %f86, %f84;
	setp.geu.f32 	%p15, %f19, %f128;
	@%p15 bra 	$L__BB0_23;
	st.global.u32 	[%rd2], %r51;
	mov.f32 	%f128, %f19;
$L__BB0_23:
	add.s32 	%r51, %r51, 1;
$L__BB0_24:
	setp.ge.s32 	%p16, %r51, %r31;
	@%p16 bra 	$L__BB0_41;
	sub.s32 	%r42, %r31, %r51;
	and.b32  	%r17, %r42, 3;
	setp.eq.s32 	%p17, %r17, 0;
	mov.u32 	%r55, %r51;
	@%p17 bra 	$L__BB0_30;
	mul.wide.u32 	%rd22, %r51, 12;
	add.s64 	%rd23, %rd22, %rd1;
	add.s64 	%rd26, %rd23, 4;
	neg.s32 	%r53, %r17;
	mov.u32 	%r55, %r51;
$L__BB0_27:
	.pragma "nounroll";
	ld.global.f32 	%f87, [%rd26+-4];
	sub.f32 	%f88, %f1, %f87;
	ld.global.f32 	%f89, [%rd26];
	sub.f32 	%f90, %f2, %f89;
	mul.f32 	%f91, %f90, %f90;
	fma.rn.f32 	%f92, %f88, %f88, %f91;
	ld.global.f32 	%f93, [%rd26+4];
	sub.f32 	%f94, %f3, %f93;
	fma.rn.f32 	%f23, %f94, %f94, %f92;
	setp.geu.f32 	%p18, %f23, %f128;
	@%p18 bra 	$L__BB0_29;
	st.global.u32 	[%rd2], %r55;
	mov.f32 	%f128, %f23;
$L__BB0_29:
	add.s32 	%r55, %r55, 1;
	add.s64 	%rd26, %rd26, 12;
	add.s32 	%r53, %r53, 1;
	setp.ne.s32 	%p19, %r53, 0;
	@%p19 bra 	$L__BB0_27;
$L__BB0_30:
	sub.s32 	%r43, %r51, %r31;
	setp.gt.u32 	%p20, %r43, -4;
	@%p20 bra 	$L__BB0_41;
	sub.s32 	%r57, %r55, %r31;
	add.s32 	%r56, %r55, 1;
$L__BB0_32:
	add.s32 	%r28, %r56, -1;
	mul.wide.u32 	%rd24, %r28, 12;
	add.s64 	%rd10, %rd1, %rd24;
	ld.global.f32 	%f95, [%rd10];
	sub.f32 	%f96, %f1, %f95;
	ld.global.f32 	%f97, [%rd10+4];
	sub.f32 	%f98, %f2, %f97;
	mul.f32 	%f99, %f98, %f98;
	fma.rn.f32 	%f100, %f96, %f96, %f99;
	ld.global.f32 	%f101, [%rd10+8];
	sub.f32 	%f102, %f3, %f101;
	fma.rn.f32 	%f27, %f102, %f102, %f100;
	setp.geu.f32 	%p21, %f27, %f128;
	@%p21 bra 	$L__BB0_34;
	st.global.u32 	[%rd2], %r28;
	mov.f32 	%f128, %f27;
$L__BB0_34:
	ld.global.f32 	%f103, [%rd10+12];
	sub.f32 	%f104, %f1, %f103;
	ld.global.f32 	%f105, [%rd10+16];
	sub.f32 	%f106, %f2, %f105;
	mul.f32 	%f107, %f106, %f106;
	fma.rn.f32 	%f108, %f104, %f104, %f107;
	ld.global.f32 	%f109, [%rd10+20];
	sub.f32 	%f110, %f3, %f109;
	fma.rn.f32 	%f29, %f110, %f110, %f108;
	setp.geu.f32 	%p22, %f29, %f128;
	@%p22 bra 	$L__BB0_36;
	st.global.u32 	[%rd2], %r56;
	mov.f32 	%f128, %f29;
$L__BB0_36:
	ld.global.f32 	%f111, [%rd10+24];
	sub.f32 	%f112, %f1, %f111;
	ld.global.f32 	%f113, [%rd10+28];
	sub.f32 	%f114, %f2, %f113;
	mul.f32 	%f115, %f114, %f114;
	fma.rn.f32 	%f116, %f112, %f112, %f115;
	ld.global.f32 	%f117, [%rd10+32];
	sub.f32 	%f118, %f3, %f117;
	fma.rn.f32 	%f31, %f118, %f118, %f116;
	setp.geu.f32 	%p23, %f31, %f128;
	@%p23 bra 	$L__BB0_38;
	add.s32 	%r44, %r56, 1;
	st.global.u32 	[%rd2], %r44;
	mov.f32 	%f128, %f31;
$L__BB0_38:
	ld.global.f32 	%f119, [%rd10+36];
	sub.f32 	%f120, %f1, %f119;
	ld.global.f32 	%f121, [%rd10+40];
	sub.f32 	%f122, %f2, %f121;
	mul.f32 	%f123, %f122, %f122;
	fma.rn.f32 	%f124, %f120, %f120, %f123;
	ld.global.f32 	%f125, [%rd10+44];
	sub.f32 	%f126, %f3, %f125;
	fma.rn.f32 	%f33, %f126, %f126, %f124;
	setp.geu.f32 	%p24, %f33, %f128;
	@%p24 bra 	$L__BB0_40;
	add.s32 	%r45, %r56, 2;
	st.global.u32 	[%rd2], %r45;
	mov.f32 	%f128, %f33;
$L__BB0_40:
	add.s32 	%r57, %r57, 4;
	add.s32 	%r56, %r56, 4;
	setp.ne.s32 	%p25, %r57, 0;
	@%p25 bra 	$L__BB0_32;
$L__BB0_41:
	ret;

}


// ===== COMPILED SASS (sm_100) =====

	.target	sm_100

	.elftype	@"ET_EXEC"


//--------------------- .note.nv.tkinfo           --------------------------
	.section	.note.nv.tkinfo,"",@"SHT_NOTE"
	.sectionflags	@"SHF_NOTE_NV_TKINFO"
	.tkinfo
        /*0018*/ 	.word	0x00000002
        /*0030*/ 	.string	""
        /*0030*/ 	.string	"ptxas"
        /*0030*/ 	.string	"Cuda compilation tools, release 13.0, V13.0.88"
        /*0030*/ 	.string	"Build cuda_13.0.r13.0/compiler.36424714_0"
        /*0030*/ 	.string	"-arch sm_100 -m 64 "



//--------------------- .note.nv.cuinfo           --------------------------
	.section	.note.nv.cuinfo,"",@"SHT_NOTE"
	.sectionflags	@"SHF_NOTE_NV_CUINFO"
        /*0018*/ 	.short	0x0002
        /*001a*/ 	.short	0x0064
        /*001c*/ 	.short	0x0082
	.zero		2


//--------------------- .nv.info                  --------------------------
	.section	.nv.info,"",@"SHT_CUDA_INFO"
	.align	4


	//----- nvinfo : EIATTR_REGCOUNT
	.align		4
        /*0000*/ 	.byte	0x04, 0x2f
        /*0002*/ 	.short	(.L_1 - .L_0)
	.align		4
.L_0:
        /*0004*/ 	.word	index@(_Z14FindClosestGPUP6float3Pii)
        /*0008*/ 	.word	0x0000001a


	//----- nvinfo : EIATTR_FRAME_SIZE
	.align		4
.L_1:
        /*000c*/ 	.byte	0x04, 0x11
        /*000e*/ 	.short	(.L_3 - .L_2)
	.align		4
.L_2:
        /*0010*/ 	.word	index@(_Z14FindClosestGPUP6float3Pii)
        /*0014*/ 	.word	0x00000000


	//----- nvinfo : EIATTR_MIN_STACK_SIZE
	.align		4
.L_3:
        /*0018*/ 	.byte	0x04, 0x12
        /*001a*/ 	.short	(.L_5 - .L_4)
	.align		4
.L_4:
        /*001c*/ 	.word	index@(_Z14FindClosestGPUP6float3Pii)
        /*0020*/ 	.word	0x00000000
.L_5:


//--------------------- .nv.compat                --------------------------
	.section	.nv.compat,"",@"SHT_CUDA_COMPAT_INFO"
	.align	4
        /*0000*/ 	.byte	0x02, 0x09, 0x00, 0x00, 0x02, 0x02, 0x01, 0x00, 0x02, 0x05, 0x05, 0x00, 0x03, 0x07, 0x01, 0x01
        /*0010*/ 	.byte	0x02, 0x03, 0x00, 0x00, 0x02, 0x06, 0x01, 0x00, 0x04, 0x0b, 0x08, 0x00, 0x09, 0x00, 0x00, 0x00
        /*0020*/ 	.byte	0x00, 0x00, 0x00, 0x00


//--------------------- .nv.info._Z14FindClosestGPUP6float3Pii --------------------------
	.section	.nv.info._Z14FindClosestGPUP6float3Pii,"",@"SHT_CUDA_INFO"
	.sectionflags	@""
	.align	4


	//----- nvinfo : EIATTR_CUDA_API_VERSION
	.align		4
        /*0000*/ 	.byte	0x04, 0x37
        /*0002*/ 	.short	(.L_7 - .L_6)
.L_6:
        /*0004*/ 	.word	0x00000082


	//----- nvinfo : EIATTR_KPARAM_INFO
	.align		4
.L_7:
        /*0008*/ 	.byte	0x04, 0x17
        /*000a*/ 	.short	(.L_9 - .L_8)
.L_8:
        /*000c*/ 	.word	0x00000000
        /*0010*/ 	.short	0x0002
        /*0012*/ 	.short	0x0010
        /*0014*/ 	.byte	0x00, 0xf0, 0x11, 0x00


	//----- nvinfo : EIATTR_KPARAM_INFO
	.align		4
.L_9:
        /*0018*/ 	.byte	0x04, 0x17
        /*001a*/ 	.short	(.L_11 - .L_10)
.L_10:
        /*001c*/ 	.word	0x00000000
        /*0020*/ 	.short	0x0001
        /*0022*/ 	.short	0x0008
        /*0024*/ 	.byte	0x00, 0xf5, 0x21, 0x00


	//----- nvinfo : EIATTR_KPARAM_INFO
	.align		4
.L_11:
        /*0028*/ 	.byte	0x04, 0x17
        /*002a*/ 	.short	(.L_13 - .L_12)
.L_12:
        /*002c*/ 	.word	0x00000000
        /*0030*/ 	.short	0x0000
        /*0032*/ 	.short	0x0000
        /*0034*/ 	.byte	0x00, 0xf5, 0x21, 0x00


	//----- nvinfo : EIATTR_SPARSE_MMA_MASK
	.align		4
.L_13:
        /*0038*/ 	.byte	0x03, 0x50
        /*003a*/ 	.short	0x0000


	//----- nvinfo : EIATTR_MAXREG_COUNT
	.align		4
        /*003c*/ 	.byte	0x03, 0x1b
        /*003e*/ 	.short	0x00ff


	//----- nvinfo : EIATTR_MERCURY_ISA_VERSION
	.align		4
        /*0040*/ 	.byte	0x03, 0x5f
        /*0042*/ 	.short	0x0101


	//----- nvinfo : EIATTR_VRC_CTA_INIT_COUNT
	.align		4
        /*0044*/ 	.byte	0x02, 0x4a
	.zero		1
	.zero		1


	//----- nvinfo : EIATTR_EXIT_INSTR_OFFSETS
	.align		4
        /*0048*/ 	.byte	0x04, 0x1c
        /*004a*/ 	.short	(.L_15 - .L_14)


	//   ....[0]....
.L_14:
        /*004c*/ 	.word	0x00000030


	//   ....[1]....
        /*0050*/ 	.word	0x00000090


	//   ....[2]....
        /*0054*/ 	.word	0x000008c0


	//   ....[3]....
        /*0058*/ 	.word	0x00000ae0


	//   ....[4]....
        /*005c*/ 	.word	0x00000ea0


	//----- nvinfo : EIATTR_CRS_STACK_SIZE
	.align		4
.L_15:
        /*0060*/ 	.byte	0x04, 0x1e
        /*0062*/ 	.short	(.L_17 - .L_16)
.L_16:
        /*0064*/ 	.word	0x00000000


	//----- nvinfo : EIATTR_CBANK_PARAM_SIZE
	.align		4
.L_17:
        /*0068*/ 	.byte	0x03, 0x19
        /*006a*/ 	.short	0x0014


	//----- nvinfo : EIATTR_PARAM_CBANK
	.align		4
        /*006c*/ 	.byte	0x04, 0x0a
        /*006e*/ 	.short	(.L_19 - .L_18)
	.align		4
.L_18:
        /*0070*/ 	.word	index@(.nv.constant0._Z14FindClosestGPUP6float3Pii)
        /*0074*/ 	.short	0x0380
        /*0076*/ 	.short	0x0014


	//----- nvinfo : EIATTR_SW_WAR
	.align		4
.L_19:
        /*0078*/ 	.byte	0x04, 0x36
        /*007a*/ 	.short	(.L_21 - .L_20)
.L_20:
        /*007c*/ 	.word	0x00000008
.L_21:


//--------------------- .nv.callgraph             --------------------------
	.section	.nv.callgraph,"",@"SHT_CUDA_CALLGRAPH"
	.align	4
	.sectionentsize	8
	.align		4
        /*0000*/ 	.word	0x00000000
	.align		4
        /*0004*/ 	.word	0xffffffff
	.align		4
        /*0008*/ 	.word	0x00000000
	.align		4
        /*000c*/ 	.word	0xfffffffe
	.align		4
        /*0010*/ 	.word	0x00000000
	.align		4
        /*0014*/ 	.word	0xfffffffd
	.align		4
        /*0018*/ 	.word	0x00000000
	.align		4
        /*001c*/ 	.word	0xfffffffc


//--------------------- .text._Z14FindClosestGPUP6float3Pii --------------------------
	.section	.text._Z14FindClosestGPUP6float3Pii,"ax",@progbits
	.align	128
        .global         _Z14FindClosestGPUP6float3Pii
        .type           _Z14FindClosestGPUP6float3Pii,@function
        .size           _Z14FindClosestGPUP6float3Pii,(.L_x_15 - _Z14FindClosestGPUP6float3Pii)
        .other          _Z14FindClosestGPUP6float3Pii,@"STO_CUDA_ENTRY STV_DEFAULT"
_Z14FindClosestGPUP6float3Pii:
.text._Z14FindClosestGPUP6float3Pii:
[----:B------:R-:W-:Y:S08]  /*0000*/  LDC R1, c[0x0][0x37c] ;  /* 0x0000df00ff017b82 */ /* 0x000ff00000000800 */
[----:B------:R-:W0:Y:S02]  /*0010*/  LDC R13, c[0x0][0x390] ;  /* 0x0000e400ff0d7b82 */ /* 0x000e240000000800 */
[----:B0-----:R-:W-:-:S13]  /*0020*/  ISETP.GE.AND P0, PT, R13, 0x2, PT ;  /* 0x000000020d00780c */ /* 0x001fda0003f06270 */
[----:B------:R-:W-:Y:S05]  /*0030*/  @!P0 EXIT ;  /* 0x000000000000894d */ /* 0x000fea0003800000 */
[----:B------:R-:W0:Y:S01]  /*0040*/  S2R R12, SR_TID.X ;  /* 0x00000000000c7919 */ /* 0x000e220000002100 */
[----:B------:R-:W0:Y:S08]  /*0050*/  S2UR UR4, SR_CTAID.X ;  /* 0x00000000000479c3 */ /* 0x000e300000002500 */
[----:B------:R-:W0:Y:S02]  /*0060*/  LDC R3, c[0x0][0x360] ;  /* 0x0000d800ff037b82 */ /* 0x000e240000000800 */
[----:B0-----:R-:W-:-:S05]  /*0070*/  IMAD R12, R3, UR4, R12 ;  /* 0x00000004030c7c24 */ /* 0x001fca000f8e020c */
[----:B------:R-:W-:-:S13]  /*0080*/  ISETP.GE.AND P0, PT, R12, R13, PT ;  /* 0x0000000d0c00720c */ /* 0x000fda0003f06270 */
[----:B------:R-:W-:Y:S05]  /*0090*/  @P0 EXIT ;  /* 0x000000000000094d */ /* 0x000fea0003800000 */
[----:B------:R-:W0:Y:S01]  /*00a0*/  LDC.64 R8, c[0x0][0x380] ;  /* 0x0000e000ff087b82 */ /* 0x000e220000000a00 */
[----:B------:R-:W1:Y:S07]  /*00b0*/  LDCU.64 UR4, c[0x0][0x358] ;  /* 0x00006b00ff0477ac */ /* 0x000e6e0008000a00 */
[----:B------:R-:W2:Y:S01]  /*00c0*/  LDC.64 R2, c[0x0][0x388] ;  /* 0x0000e200ff027b82 */ /* 0x000ea20000000a00 */
[----:B0-----:R-:W-:-:S05]  /*00d0*/  IMAD.WIDE R10, R12, 0xc, R8 ;  /* 0x0000000c0c0a7825 */ /* 0x001fca00078e0208 */
[----:B-1----:R0:W5:Y:S04]  /*00e0*/  LDG.E R0, desc[UR4][R10.64] ;  /* 0x000000040a007981 */ /* 0x002168000c1e1900 */
[----:B------:R0:W5:Y:S04]  /*00f0*/  LDG.E R4, desc[UR4][R10.64+0x4] ;  /* 0x000004040a047981 */ /* 0x000168000c1e1900 */
[----:B------:R0:W5:Y:S01]  /*0100*/  LDG.E R6, desc[UR4][R10.64+0x8] ;  /* 0x000008040a067981 */ /* 0x000162000c1e1900 */
[C---:B------:R-:W-:Y:S01]  /*0110*/  ISETP.GE.AND P0, PT, R12.reuse, 0x1, PT ;  /* 0x000000010c00780c */ /* 0x040fe20003f06270 */
[----:B------:R-:W-:Y:S01]  /*0120*/  BSSY.RECONVERGENT B0, `(.L_x_0) ;  /* 0x0000060000007945 */ /* 0x000fe20003800200 */
[----:B------:R-:W-:Y:S01]  /*0130*/  HFMA2 R7, -RZ, RZ, 0, 0 ;  /* 0x00000000ff077431 */ /* 0x000fe200000001ff */
[----:B------:R-:W-:Y:S01]  /*0140*/  MOV R5, 0x7f7fffee ;  /* 0x7f7fffee00057802 */ /* 0x000fe20000000f00 */
[----:B--2---:R-:W-:-:S09]  /*0150*/  IMAD.WIDE R2, R12, 0x4, R2 ;  /* 0x000000040c027825 */ /* 0x004fd200078e0202 */
[----:B0-----:R-:W-:Y:S05]  /*0160*/  @!P0 BRA `(.L_x_1) ;  /* 0x00000004006c8947 */ /* 0x001fea0003800000 */
[----:B------:R-:W-:Y:S01]  /*0170*/  VIMNMX.U32 R10, PT, PT, R12, R13, PT ;  /* 0x0000000d0c0a7248 */ /* 0x000fe20003fe0000 */
[----:B------:R-:W-:Y:S01]  /*0180*/  BSSY.RECONVERGENT B1, `(.L_x_2) ;  /* 0x0000042000017945 */ /* 0x000fe20003800200 */
[----:B------:R-:W-:Y:S02]  /*0190*/  MOV R5, 0x7f7fffee ;  /* 0x7f7fffee00057802 */ /* 0x000fe40000000f00 */
[C---:B------:R-:W-:Y:S02]  /*01a0*/  ISETP.GE.U32.AND P1, PT, R10.reuse, 0x4, PT ;  /* 0x000000040a00780c */ /* 0x040fe40003f26070 */
[----:B------:R-:W-:Y:S02]  /*01b0*/  LOP3.LUT R13, R10, 0x3, RZ, 0xc0, !PT ;  /* 0x000000030a0d7812 */ /* 0x000fe400078ec0ff */
[----:B------:R-:W-:Y:S02]  /*01c0*/  MOV R7, RZ ;  /* 0x000000ff00077202 */ /* 0x000fe40000000f00 */
[----:B------:R-:W-:-:S07]  /*01d0*/  ISETP.NE.AND P0, PT, R13, RZ, PT ;  /* 0x000000ff0d00720c */ /* 0x000fce0003f05270 */
[----:B------:R-:W-:Y:S06]  /*01e0*/  @!P1 BRA `(.L_x_3) ;  /* 0x0000000000ec9947 */ /* 0x000fec0003800000 */
[----:B------:R-:W0:Y:S01]  /*01f0*/  LDC.64 R8, c[0x0][0x380] ;  /* 0x0000e000ff087b82 */ /* 0x000e220000000a00 */
[----:B------:R-:W-:Y:S01]  /*0200*/  HFMA2 R15, -RZ, RZ, 0, 0 ;  /* 0x00000000ff0f7431 */ /* 0x000fe200000001ff */
[----:B------:R-:W-:Y:S02]  /*0210*/  LOP3.LUT R7, R10, 0x7ffffffc, RZ, 0xc0, !PT ;  /* 0x7ffffffc0a077812 */ /* 0x000fe400078ec0ff */
[----:B------:R-:W-:-:S07]  /*0220*/  MOV R5, 0x7f7fffee ;  /* 0x7f7fffee00057802 */ /* 0x000fce0000000f00 */
.L_x_4:
[----:B0-----:R-:W-:-:S05]  /*0230*/  IMAD.WIDE.U32 R10, R15, 0xc, R8 ;  /* 0x0000000c0f0a7825 */ /* 0x001fca00078e0008 */
[----:B------:R-:W2:Y:S04]  /*0240*/  LDG.E R19, desc[UR4][R10.64+0x4] ;  /* 0x000004040a137981 */ /* 0x000ea8000c1e1900 */
[----:B------:R-:W3:Y:S04]  /*0250*/  LDG.E R17, desc[UR4][R10.64] ;  /* 0x000000040a117981 */ /* 0x000ee8000c1e1900 */
[----:B------:R-:W4:Y:S01]  /*0260*/  LDG.E R21, desc[UR4][R10.64+0x8] ;  /* 0x000008040a157981 */ /* 0x000f22000c1e1900 */
[----:B--2--5:R-:W-:Y:S01]  /*0270*/  FADD R19, R4, -R19 ;  /* 0x8000001304137221 */ /* 0x024fe20000000000 */
[----:B---3--:R-:W-:-:S03]  /*0280*/  FADD R17, R0, -R17 ;  /* 0x8000001100117221 */ /* 0x008fc60000000000 */
[----:B------:R-:W-:Y:S01]  /*0290*/  FMUL R14, R19, R19 ;  /* 0x00000013130e7220 */ /* 0x000fe20000400000 */
[----:B----4-:R-:W-:-:S03]  /*02a0*/  FADD R21, R6, -R21 ;  /* 0x8000001506157221 */ /* 0x010fc60000000000 */
[----:B------:R-:W-:-:S04]  /*02b0*/  FFMA R14, R17, R17, R14 ;  /* 0x00000011110e7223 */ /* 0x000fc8000000000e */
[----:B------:R-:W-:-:S05]  /*02c0*/  FFMA R16, R21, R21, R14 ;  /* 0x0000001515107223 */ /* 0x000fca000000000e */
[----:B------:R-:W-:-:S13]  /*02d0*/  FSETP.GEU.AND P1, PT, R16, R5, PT ;  /* 0x000000051000720b */ /* 0x000fda0003f2e000 */
[----:B------:R-:W-:Y:S04]  /*02e0*/  @!P1 STG.E desc[UR4][R2.64], R15 ;  /* 0x0000000f02009986 */ /* 0x000fe8000c101904 */
[----:B------:R-:W2:Y:S04]  /*02f0*/  LDG.E R19, desc[UR4][R10.64+0x10] ;  /* 0x000010040a137981 */ /* 0x000ea8000c1e1900 */
[----:B------:R-:W3:Y:S04]  /*0300*/  LDG.E R17, desc[UR4][R10.64+0xc] ;  /* 0x00000c040a117981 */ /* 0x000ee8000c1e1900 */
[----:B------:R-:W4:Y:S01]  /*0310*/  LDG.E R21, desc[UR4][R10.64+0x14] ;  /* 0x000014040a157981 */ /* 0x000f22000c1e1900 */
[----:B------:R-:W-:Y:S01]  /*0320*/  @!P1 MOV R5, R16 ;  /* 0x0000001000059202 */ /* 0x000fe20000000f00 */
[----:B--2---:R-:W-:Y:S01]  /*0330*/  FADD R19, R4, -R19 ;  /* 0x8000001304137221 */ /* 0x004fe20000000000 */
[----:B---3--:R-:W-:-:S03]  /*0340*/  FADD R17, R0, -R17 ;  /* 0x8000001100117221 */ /* 0x008fc60000000000 */
[----:B------:R-:W-:Y:S01]  /*0350*/  FMUL R14, R19, R19 ;  /* 0x00000013130e7220 */ /* 0x000fe20000400000 */
[----:B----4-:R-:W-:-:S03]  /*0360*/  FADD R21, R6, -R21 ;  /* 0x8000001506157221 */ /* 0x010fc60000000000 */
[----:B------:R-:W-:-:S04]  /*0370*/  FFMA R14, R17, R17, R14 ;  /* 0x00000011110e7223 */ /* 0x000fc8000000000e */
[----:B------:R-:W-:-:S05]  /*0380*/  FFMA R18, R21, R21, R14 ;  /* 0x0000001515127223 */ /* 0x000fca000000000e */
[----:B------:R-:W-:-:S13]  /*0390*/  FSETP.GEU.AND P1, PT, R18, R5, PT ;  /* 0x000000051200720b */ /* 0x000fda0003f2e000 */
[----:B------:R-:W-:-:S05]  /*03a0*/  @!P1 IADD3 R17, PT, PT, R15, 0x1, RZ ;  /* 0x000000010f119810 */ /* 0x000fca0007ffe0ff */
[----:B------:R0:W-:Y:S04]  /*03b0*/  @!P1 STG.E desc[UR4][R2.64], R17 ;  /* 0x0000001102009986 */ /* 0x0001e8000c101904 */
        /* <DEDUP_REMOVED lines=11> */
[----:B0-----:R-:W-:-:S05]  /*0470*/  @!P1 IADD3 R17, PT, PT, R15, 0x2, RZ ;  /* 0x000000020f119810 */ /* 0x001fca0007ffe0ff */
        /* <DEDUP_REMOVED lines=12> */
[C---:B0-----:R-:W-:Y:S02]  /*0540*/  @!P1 IADD3 R17, PT, PT, R15.reuse, 0x3, RZ ;  /* 0x000000030f119810 */ /* 0x041fe40007ffe0ff */
[----:B------:R-:W-:Y:S02]  /*0550*/  IADD3 R15, PT, PT, R15, 0x4, RZ ;  /* 0x000000040f0f7810 */ /* 0x000fe40007ffe0ff */
[----:B------:R-:W-:Y:S01]  /*0560*/  @!P1 MOV R5, R14 ;  /* 0x0000000e00059202 */ /* 0x000fe20000000f00 */
[----:B------:R1:W-:Y:S01]  /*0570*/  @!P1 STG.E desc[UR4][R2.64], R17 ;  /* 0x0000001102009986 */ /* 0x0003e2000c101904 */
[----:B------:R-:W-:-:S13]  /*0580*/  ISETP.NE.AND P2, PT, R15, R7, PT ;  /* 0x000000070f00720c */ /* 0x000fda0003f45270 */
[----:B-1----:R-:W-:Y:S05]  /*0590*/  @P2 BRA `(.L_x_4) ;  /* 0xfffffffc00242947 */ /* 0x002fea000383ffff */
.L_x_3:
[----:B------:R-:W-:Y:S05]  /*05a0*/  BSYNC.RECONVERGENT B1 ;  /* 0x0000000000017941 */ /* 0x000fea0003800200 */
.L_x_2:
[----:B------:R-:W-:Y:S05]  /*05b0*/  @!P0 BRA `(.L_x_1) ;  /* 0x0000000000588947 */ /* 0x000fea0003800000 */
[----:B------:R-:W-:Y:S01]  /*05c0*/  IMAD.WIDE.U32 R8, R7, 0xc, R8 ;  /* 0x0000000c07087825 */ /* 0x000fe200078e0008 */
[----:B------:R-:W-:Y:S02]  /*05d0*/  IADD3 R13, PT, PT, -R13, RZ, RZ ;  /* 0x000000ff0d0d7210 */ /* 0x000fe40007ffe1ff */
[----:B------:R-:W-:-:S04]  /*05e0*/  IADD3 R8, P0, PT, R8, 0x4, RZ ;  /* 0x0000000408087810 */ /* 0x000fc80007f1e0ff */
[----:B------:R-:W-:-:S09]  /*05f0*/  IADD3.X R9, PT, PT, RZ, R9, RZ, P0, !PT ;  /* 0x00000009ff097210 */ /* 0x000fd200007fe4ff */
.L_x_5:
[----:B------:R-:W2:Y:S04]  /*0600*/  LDG.E R15, desc[UR4][R8.64] ;  /* 0x00000004080f7981 */ /* 0x000ea8000c1e1900 */
[----:B------:R-:W3:Y:S04]  /*0610*/  LDG.E R11, desc[UR4][R8.64+-0x4] ;  /* 0xfffffc04080b7981 */ /* 0x000ee8000c1e1900 */
[----:B------:R0:W4:Y:S01]  /*0620*/  LDG.E R17, desc[UR4][R8.64+0x4] ;  /* 0x0000040408117981 */ /* 0x000122000c1e1900 */
[----:B------:R-:W-:-:S04]  /*0630*/  IADD3 R13, PT, PT, R13, 0x1, RZ ;  /* 0x000000010d0d7810 */ /* 0x000fc80007ffe0ff */
[----:B------:R-:W-:Y:S02]  /*0640*/  ISETP.NE.AND P2, PT, R13, RZ, PT ;  /* 0x000000ff0d00720c */ /* 0x000fe40003f45270 */
[----:B0-----:R-:W-:-:S04]  /*0650*/  IADD3 R8, P1, PT, R8, 0xc, RZ ;  /* 0x0000000c08087810 */ /* 0x001fc80007f3e0ff */
[----:B------:R-:W-:Y:S01]  /*0660*/  IADD3.X R9, PT, PT, RZ, R9, RZ, P1, !PT ;  /* 0x00000009ff097210 */ /* 0x000fe20000ffe4ff */
[----:B--2--5:R-:W-:Y:S01]  /*0670*/  FADD R15, R4, -R15 ;  /* 0x8000000f040f7221 */ /* 0x024fe20000000000 */
[----:B---3--:R-:W-:-:S03]  /*0680*/  FADD R11, R0, -R11 ;  /* 0x8000000b000b7221 */ /* 0x008fc60000000000 */
[----:B------:R-:W-:Y:S01]  /*0690*/  FMUL R10, R15, R15 ;  /* 0x0000000f0f0a7220 */ /* 0x000fe20000400000 */
[----:B----4-:R-:W-:-:S03]  /*06a0*/  FADD R17, R6, -R17 ;  /* 0x8000001106117221 */ /* 0x010fc60000000000 */
[----:B------:R-:W-:-:S04]  /*06b0*/  FFMA R10, R11, R11, R10 ;  /* 0x0000000b0b0a7223 */ /* 0x000fc8000000000a */
[----:B------:R-:W-:-:S05]  /*06c0*/  FFMA R10, R17, R17, R10 ;  /* 0x00000011110a7223 */ /* 0x000fca000000000a */
[----:B------:R-:W-:-:S13]  /*06d0*/  FSETP.GEU.AND P0, PT, R10, R5, PT ;  /* 0x000000050a00720b */ /* 0x000fda0003f0e000 */
[----:B------:R0:W-:Y:S01]  /*06e0*/  @!P0 STG.E desc[UR4][R2.64], R7 ;  /* 0x0000000702008986 */ /* 0x0001e2000c101904 */
[----:B------:R-:W-:Y:S02]  /*06f0*/  @!P0 MOV R5, R10 ;  /* 0x0000000a00058202 */ /* 0x000fe40000000f00 */
[----:B0-----:R-:W-:Y:S01]  /*0700*/  IADD3 R7, PT, PT, R7, 0x1, RZ ;  /* 0x0000000107077810 */ /* 0x001fe20007ffe0ff */
[----:B------:R-:W-:Y:S06]  /*0710*/  @P2 BRA `(.L_x_5) ;  /* 0xfffffffc00b82947 */ /* 0x000fec000383ffff */
.L_x_1:
[----:B------:R-:W-:Y:S05]  /*0720*/  BSYNC.RECONVERGENT B0 ;  /* 0x0000000000007941 */ /* 0x000fea0003800200 */
.L_x_0:
[----:B------:R-:W0:Y:S01]  /*0730*/  LDCU UR6, c[0x0][0x390] ;  /* 0x00007200ff0677ac */ /* 0x000e220008000800 */
[----:B------:R-:W-:Y:S01]  /*0740*/  BSSY.RECONVERGENT B0, `(.L_x_6) ;  /* 0x0000016000007945 */ /* 0x000fe20003800200 */
[----:B0-----:R-:W-:-:S13]  /*0750*/  ISETP.GE.AND P0, PT, R7, UR6, PT ;  /* 0x0000000607007c0c */ /* 0x001fda000bf06270 */
[----:B------:R-:W-:Y:S05]  /*0760*/  @P0 BRA `(.L_x_7) ;  /* 0x00000000004c0947 */ /* 0x000fea0003800000 */
[----:B------:R-:W-:Y:S01]  /*0770*/  ISETP.NE.AND P0, PT, R7, R12, PT ;  /* 0x0000000c0700720c */ /* 0x000fe20003f05270 */
[----:B------:R-:W-:-:S12]  /*0780*/  BSSY.RECONVERGENT B1, `(.L_x_8) ;  /* 0x0000010000017945 */ /* 0x000fd80003800200 */
[----:B------:R-:W-:Y:S05]  /*0790*/  @!P0 BRA `(.L_x_9) ;  /* 0x0000000000388947 */ /* 0x000fea0003800000 */
[----:B------:R-:W0:Y:S02]  /*07a0*/  LDC.64 R8, c[0x0][0x380] ;  /* 0x0000e000ff087b82 */ /* 0x000e240000000a00 */
        /* <DEDUP_REMOVED lines=12> */
[----:B------:R-:W-:-:S07]  /*0870*/  @!P0 MOV R5, R10 ;  /* 0x0000000a00058202 */ /* 0x000fce0000000f00 */
.L_x_9:
[----:B------:R-:W-:Y:S05]  /*0880*/  BSYNC.RECONVERGENT B1 ;  /* 0x0000000000017941 */ /* 0x000fea0003800200 */
.L_x_8:
[----:B0-----:R-:W-:-:S07]  /*0890*/  IADD3 R7, PT, PT, R7, 0x1, RZ ;  /* 0x0000000107077810 */ /* 0x001fce0007ffe0ff */
.L_x_7:
[----:B------:R-:W-:Y:S05]  /*08a0*/  BSYNC.RECONVERGENT B0 ;  /* 0x0000000000007941 */ /* 0x000fea0003800200 */
.L_x_6:
[----:B------:R-:W-:-:S13]  /*08b0*/  ISETP.GE.AND P0, PT, R7, UR6, PT ;  /* 0x0000000607007c0c */ /* 0x000fda000bf06270 */
[----:B------:R-:W-:Y:S05]  /*08c0*/  @P0 EXIT ;  /* 0x000000000000094d */ /* 0x000fea0003800000 */
[----:B------:R-:W0:Y:S01]  /*08d0*/  LDCU UR7, c[0x0][0x390] ;  /* 0x00007200ff0777ac */ /* 0x000e220008000800 */
[C---:B------:R-:W-:Y:S01]  /*08e0*/  IADD3 R8, PT, PT, -R7.reuse, UR6, RZ ;  /* 0x0000000607087c10 */ /* 0x040fe2000fffe1ff */
[----:B------:R-:W-:Y:S01]  /*08f0*/  BSSY.RECONVERGENT B0, `(.L_x_10) ;  /* 0x000001e000007945 */ /* 0x000fe20003800200 */
[----:B------:R-:W-:Y:S02]  /*0900*/  MOV R11, R7 ;  /* 0x00000007000b7202 */ /* 0x000fe40000000f00 */
[----:B------:R-:W-:Y:S02]  /*0910*/  LOP3.LUT P1, R10, R8, 0x3, RZ, 0xc0, !PT ;  /* 0x00000003080a7812 */ /* 0x000fe4000782c0ff */
[----:B0-----:R-:W-:-:S04]  /*0920*/  IADD3 R9, PT, PT, R7, -UR7, RZ ;  /* 0x8000000707097c10 */ /* 0x001fc8000fffe0ff */
[----:B------:R-:W-:-:S07]  /*0930*/  ISETP.GT.U32.AND P0, PT, R9, -0x4, PT ;  /* 0xfffffffc0900780c */ /* 0x000fce0003f04070 */
[----:B------:R-:W-:Y:S06]  /*0940*/  @!P1 BRA `(.L_x_11) ;  /* 0x0000000000609947 */ /* 0x000fec0003800000 */
[----:B------:R-:W0:Y:S01]  /*0950*/  LDC.64 R8, c[0x0][0x380] ;  /* 0x0000e000ff087b82 */ /* 0x000e220000000a00 */
[----:B------:R-:W-:Y:S02]  /*0960*/  IADD3 R10, PT, PT, -R10, RZ, RZ ;  /* 0x000000ff0a0a7210 */ /* 0x000fe40007ffe1ff */
[----:B------:R-:W-:Y:S01]  /*0970*/  MOV R11, R7 ;  /* 0x00000007000b7202 */ /* 0x000fe20000000f00 */
[----:B0-----:R-:W-:-:S03]  /*0980*/  IMAD.WIDE.U32 R8, R7, 0xc, R8 ;  /* 0x0000000c07087825 */ /* 0x001fc600078e0008 */
[----:B------:R-:W-:-:S04]  /*0990*/  IADD3 R8, P1, PT, R8, 0x4, RZ ;  /* 0x0000000408087810 */ /* 0x000fc80007f3e0ff */
[----:B------:R-:W-:-:S09]  /*09a0*/  IADD3.X R9, PT, PT, RZ, R9, RZ, P1, !PT ;  /* 0x00000009ff097210 */ /* 0x000fd20000ffe4ff */
.L_x_12:
        /* <DEDUP_REMOVED lines=18> */
.L_x_11:
[----:B------:R-:W-:Y:S05]  /*0ad0*/  BSYNC.RECONVERGENT B0 ;  /* 0x0000000000007941 */ /* 0x000fea0003800200 */
.L_x_10:
[----:B------:R-:W-:Y:S05]  /*0ae0*/  @P0 EXIT ;  /* 0x000000000000094d */ /* 0x000fea0003800000 */
[C---:B------:R-:W-:Y:S02]  /*0af0*/  IADD3 R7, PT, PT, R11.reuse, -UR7, RZ ;  /* 0x800000070b077c10 */ /* 0x040fe4000fffe0ff */
[----:B------:R-:W-:-:S07]  /*0b00*/  IADD3 R11, PT, PT, R11, 0x1, RZ ;  /* 0x000000010b0b7810 */ /* 0x000fce0007ffe0ff */
.L_x_13:
[----:B0-----:R-:W0:Y:S01]  /*0b10*/  LDC.64 R8, c[0x0][0x380] ;  /* 0x0000e000ff087b82 */ /* 0x001e220000000a00 */
[----:B------:R-:W-:-:S05]  /*0b20*/  IADD3 R19, PT, PT, R11, -0x1, RZ ;  /* 0xffffffff0b137810 */ /* 0x000fca0007ffe0ff */
        /* <DEDUP_REMOVED lines=39> */
[----:B0-----:R-:W4:Y:S01]  /*0da0*/  LDG.E R19, desc[UR4][R8.64+0x2c] ;  /* 0x00002c0408137981 */ /* 0x001f22000c1e1900 */
[----:B------:R-:W-:-:S02]  /*0db0*/  @!P0 MOV R5, R12 ;  /* 0x0000000c00058202 */ /* 0x000fc40000000f00 */
[----:B------:R-:W-:-:S04]  /*0dc0*/  IADD3 R7, PT, PT, R7, 0x4, RZ ;  /* 0x0000000407077810 */ /* 0x000fc80007ffe0ff */
[----:B------:R-:W-:Y:S01]  /*0dd0*/  ISETP.NE.AND P1, PT, R7, RZ, PT ;  /* 0x000000ff0700720c */ /* 0x000fe20003f25270 */
[----:B--2---:R-:W-:Y:S01]  /*0de0*/  FADD R17, R4, -R17 ;  /* 0x8000001104117221 */ /* 0x004fe20000000000 */
[----:B---3--:R-:W-:-:S03]  /*0df0*/  FADD R15, R0, -R15 ;  /* 0x8000000f000f7221 */ /* 0x008fc60000000000 */
[----:B------:R-:W-:Y:S01]  /*0e00*/  FMUL R10, R17, R17 ;  /* 0x00000011110a7220 */ /* 0x000fe20000400000 */
[----:B----4-:R-:W-:-:S03]  /*0e10*/  FADD R19, R6, -R19 ;  /* 0x8000001306137221 */ /* 0x010fc60000000000 */
[----:B------:R-:W-:-:S04]  /*0e20*/  FFMA R10, R15, R15, R10 ;  /* 0x0000000f0f0a7223 */ /* 0x000fc8000000000a */
[----:B------:R-:W-:-:S05]  /*0e30*/  FFMA R10, R19, R19, R10 ;  /* 0x00000013130a7223 */ /* 0x000fca000000000a */
[----:B------:R-:W-:-:S13]  /*0e40*/  FSETP.GEU.AND P0, PT, R10, R5, PT ;  /* 0x000000050a00720b */ /* 0x000fda0003f0e000 */
[C---:B-1----:R-:W-:Y:S02]  /*0e50*/  @!P0 IADD3 R13, PT, PT, R11.reuse, 0x2, RZ ;  /* 0x000000020b0d8810 */ /* 0x042fe40007ffe0ff */
[----:B------:R-:W-:Y:S02]  /*0e60*/  @!P0 MOV R5, R10 ;  /* 0x0000000a00058202 */ /* 0x000fe40000000f00 */
[----:B------:R-:W-:Y:S01]  /*0e70*/  IADD3 R11, PT, PT, R11, 0x4, RZ ;  /* 0x000000040b0b7810 */ /* 0x000fe20007ffe0ff */
[----:B------:R0:W-:Y:S01]  /*0e80*/  @!P0 STG.E desc[UR4][R2.64], R13 ;  /* 0x0000000d02008986 */ /* 0x0001e2000c101904 */
[----:B------:R-:W-:Y:S05]  /*0e90*/  @P1 BRA `(.L_x_13) ;  /* 0xfffffffc001c1947 */ /* 0x000fea000383ffff */
[----:B------:R-:W-:Y:S05]  /*0ea0*/  EXIT ;  /* 0x000000000000794d */ /* 0x000fea0003800000 */
.L_x_14:
[----:B------:R-:W-:-:S00]  /*0eb0*/  BRA `(.L_x_14) ;  /* 0xfffffffc00fc7947 */ /* 0x000fc0000383ffff */
[----:B------:R-:W-:-:S00]  /*0ec0*/  NOP ;  /* 0x0000000000007918 */ /* 0x000fc00000000000 */
        /* <DEDUP_REMOVED lines=11> */
.L_x_15:


//--------------------- .nv.shared.reserved.0     --------------------------
	.section	.nv.shared.reserved.0,"aw",@nobits
	.weak		__nv_reservedSMEM_offset_0_alias
	.size		__nv_reservedSMEM_offset_0_alias, 0, 64
	.other		__nv_reservedSMEM_offset_0_alias,@"STO_CUDA_RESERVED_SHARED STV_DEFAULT"
__nv_reservedSMEM_offset_0_alias:
	.zero		0
	.zero		64


//--------------------- .nv.constant0._Z14FindClosestGPUP6float3Pii --------------------------
	.section	.nv.constant0._Z14FindClosestGPUP6float3Pii,"a",@progbits
	.sectionflags	@""
	.align	4
.nv.constant0._Z14FindClosestGPUP6float3Pii:
	.zero		916


//--------------------- SYMBOLS --------------------------

	.type		.nv.reservedSmem.offset0,@object
	.size		.nv.reservedSmem.offset0,0x4
